	.headerflags	@"EF_CUDA_TEXMODE_UNIFIED EF_CUDA_64BIT_ADDRESS EF_CUDA_SM89 EF_CUDA_VIRTUAL_SM(EF_CUDA_SM89)"
	.elftype	@"ET_EXEC"


//--------------------- .nv.info                  --------------------------
	.section	.nv.info,"",@"SHT_CUDA_INFO"
	.align	4


	//----- nvinfo : EIATTR_REGCOUNT
	.align		4
        /*0000*/ 	.byte	0x04, 0x2f
        /*0002*/ 	.short	(.L_1 - .L_0)
	.align		4
.L_0:
        /*0004*/ 	.word	index@(triton__0d1d2d3d4de)
        /*0008*/ 	.word	0x0000001e


	//----- nvinfo : EIATTR_MAX_STACK_SIZE
	.align		4
.L_1:
        /*000c*/ 	.byte	0x04, 0x23
        /*000e*/ 	.short	(.L_3 - .L_2)
	.align		4
.L_2:
        /*0010*/ 	.word	index@(triton__0d1d2d3d4de)
        /*0014*/ 	.word	0x00000000


	//----- nvinfo : EIATTR_MIN_STACK_SIZE
	.align		4
.L_3:
        /*0018*/ 	.byte	0x04, 0x12
        /*001a*/ 	.short	(.L_5 - .L_4)
	.align		4
.L_4:
        /*001c*/ 	.word	index@(triton__0d1d2d3d4de)
        /*0020*/ 	.word	0x00000000


	//----- nvinfo : EIATTR_FRAME_SIZE
	.align		4
.L_5:
        /*0024*/ 	.byte	0x04, 0x11
        /*0026*/ 	.short	(.L_7 - .L_6)
	.align		4
.L_6:
        /*0028*/ 	.word	index@(triton__0d1d2d3d4de)
        /*002c*/ 	.word	0x00000000
.L_7:


//--------------------- .nv.info.triton__0d1d2d3d4de --------------------------
	.section	.nv.info.triton__0d1d2d3d4de,"",@"SHT_CUDA_INFO"
	.align	4


	//----- nvinfo : EIATTR_CUDA_API_VERSION
	.align		4
        /*0000*/ 	.byte	0x04, 0x37
        /*0002*/ 	.short	(.L_9 - .L_8)
.L_8:
        /*0004*/ 	.word	0x0000007b


	//----- nvinfo : EIATTR_PARAM_CBANK
	.align		4
.L_9:
        /*0008*/ 	.byte	0x04, 0x0a
        /*000a*/ 	.short	(.L_11 - .L_10)
	.align		4
.L_10:
        /*000c*/ 	.word	index@(.nv.constant0.triton__0d1d2d3d4de)
        /*0010*/ 	.short	0x0160
        /*0012*/ 	.short	0x0024


	//----- nvinfo : EIATTR_CBANK_PARAM_SIZE
	.align		4
.L_11:
        /*0014*/ 	.byte	0x03, 0x19
        /*0016*/ 	.short	0x0024


	//----- nvinfo : EIATTR_KPARAM_INFO
	.align		4
        /*0018*/ 	.byte	0x04, 0x17
        /*001a*/ 	.short	(.L_13 - .L_12)
.L_12:
        /*001c*/ 	.word	0x00000000
        /*0020*/ 	.short	0x0004
        /*0022*/ 	.short	0x0020
        /*0024*/ 	.byte	0x00, 0xf0, 0x11, 0x00


	//----- nvinfo : EIATTR_KPARAM_INFO
	.align		4
.L_13:
        /*0028*/ 	.byte	0x04, 0x17
        /*002a*/ 	.short	(.L_15 - .L_14)
.L_14:
        /*002c*/ 	.word	0x00000000
        /*0030*/ 	.short	0x0003
        /*0032*/ 	.short	0x0018
        /*0034*/ 	.byte	0x00, 0xf0, 0x21, 0x00


	//----- nvinfo : EIATTR_KPARAM_INFO
	.align		4
.L_15:
        /*0038*/ 	.byte	0x04, 0x17
        /*003a*/ 	.short	(.L_17 - .L_16)
.L_16:
        /*003c*/ 	.word	0x00000000
        /*0040*/ 	.short	0x0002
        /*0042*/ 	.short	0x0010
        /*0044*/ 	.byte	0x00, 0xf0, 0x21, 0x00


	//----- nvinfo : EIATTR_KPARAM_INFO
	.align		4
.L_17:
        /*0048*/ 	.byte	0x04, 0x17
        /*004a*/ 	.short	(.L_19 - .L_18)
.L_18:
        /*004c*/ 	.word	0x00000000
        /*0050*/ 	.short	0x0001
        /*0052*/ 	.short	0x0008
        /*0054*/ 	.byte	0x00, 0xf0, 0x21, 0x00


	//----- nvinfo : EIATTR_KPARAM_INFO
	.align		4
.L_19:
        /*0058*/ 	.byte	0x04, 0x17
        /*005a*/ 	.short	(.L_21 - .L_20)
.L_20:
        /*005c*/ 	.word	0x00000000
        /*0060*/ 	.short	0x0000
        /*0062*/ 	.short	0x0000
        /*0064*/ 	.byte	0x00, 0xf0, 0x21, 0x00


	//----- nvinfo : EIATTR_MAXREG_COUNT
	.align		4
.L_21:
        /*0068*/ 	.byte	0x03, 0x1b
        /*006a*/ 	.short	0x00ff


	//----- nvinfo : EIATTR_EXIT_INSTR_OFFSETS
	.align		4
        /*006c*/ 	.byte	0x04, 0x1c
        /*006e*/ 	.short	(.L_23 - .L_22)


	//   ....[0]....
.L_22:
        /*0070*/ 	.word	0x000006f0


	//----- nvinfo : EIATTR_MAX_THREADS
	.align		4
.L_23:
        /*0074*/ 	.byte	0x04, 0x05
        /*0076*/ 	.short	(.L_25 - .L_24)
.L_24:
        /*0078*/ 	.word	0x00000080
        /*007c*/ 	.word	0x00000001
        /*0080*/ 	.word	0x00000001
.L_25:


//--------------------- .nv.rel.action            --------------------------
	.section	.nv.rel.action,"",@"SHT_CUDA_RELOCINFO"
	.align	8
	.sectionentsize	8
        /*0000*/ 	.byte	0x73, 0x00, 0x00, 0x00, 0x00, 0x00, 0x00, 0x00, 0x00, 0x00, 0x00, 0x11, 0x25, 0x00, 0x05, 0x36


//--------------------- .nv.constant0.triton__0d1d2d3d4de --------------------------
	.section	.nv.constant0.triton__0d1d2d3d4de,"a",@progbits
	.align	4
.nv.constant0.triton__0d1d2d3d4de:
	.zero		388


//--------------------- .text.triton__0d1d2d3d4de --------------------------
	.section	.text.triton__0d1d2d3d4de,"ax",@progbits
	.sectioninfo	@"SHI_REGISTERS=30"
	.align	128
        .global         triton__0d1d2d3d4de
        .type           triton__0d1d2d3d4de,@function
        .size           triton__0d1d2d3d4de,(.L_x_1 - triton__0d1d2d3d4de)
        .other          triton__0d1d2d3d4de,@"STO_CUDA_ENTRY STV_DEFAULT"
triton__0d1d2d3d4de:
.text.triton__0d1d2d3d4de:
[----:B------:R-:W-:-:S02]  /*0000*/  IMAD.MOV.U32 R1, RZ, RZ, c[0x0][0x28] ;  /* 0x00000a00ff017624 */ /* 0x000fc400078e00ff */
[----:B------:R-:W0:Y:S01]  /*0010*/  S2R R0, SR_TID.X ;  /* 0x0000000000007919 */ /* 0x000e220000002100 */
[----:B------:R-:W-:Y:S01]  /*0020*/  MOV R22, 0x4 ;  /* 0x0000000400167802 */ /* 0x000fe20000000f00 */
[----:B------:R-:W-:Y:S01]  /*0030*/  CS2R R16, SRZ ;  /* 0x0000000000107805 */ /* 0x000fe2000001ff00 */
[----:B------:R-:W-:Y:S01]  /*0040*/  CS2R R18, SRZ ;  /* 0x0000000000127805 */ /* 0x000fe2000001ff00 */
[----:B------:R-:W1:Y:S01]  /*0050*/  S2R R3, SR_CTAID.X ;  /* 0x0000000000037919 */ /* 0x000e620000002500 */
[----:B------:R-:W-:Y:S01]  /*0060*/  CS2R R12, SRZ ;  /* 0x00000000000c7805 */ /* 0x000fe2000001ff00 */
[----:B------:R-:W-:Y:S01]  /*0070*/  CS2R R14, SRZ ;  /* 0x00000000000e7805 */ /* 0x000fe2000001ff00 */
[----:B------:R-:W-:Y:S01]  /*0080*/  CS2R R8, SRZ ;  /* 0x0000000000087805 */ /* 0x000fe2000001ff00 */
[----:B------:R-:W-:Y:S01]  /*0090*/  ULDC.64 UR4, c[0x0][0x118] ;  /* 0x0000460000047ab9 */ /* 0x000fe20000000a00 */
[----:B0-----:R-:W-:-:S04]  /*00a0*/  SHF.L.U32 R0, R0, 0x3, RZ ;  /* 0x0000000300007819 */ /* 0x001fc800000006ff */
[----:B------:R-:W-:-:S05]  /*00b0*/  LOP3.LUT R0, R0, 0x3f8, RZ, 0xc0, !PT ;  /* 0x000003f800007812 */ /* 0x000fca00078ec0ff */
[----:B-1----:R-:W-:Y:S02]  /*00c0*/  IMAD R3, R3, 0x400, R0 ;  /* 0x0000040003037824 */ /* 0x002fe400078e0200 */
[----:B------:R-:W-:Y:S01]  /*00d0*/  IMAD.MOV.U32 R0, RZ, RZ, 0x2 ;  /* 0x00000002ff007424 */ /* 0x000fe200078e00ff */
[----:B------:R-:W-:Y:S01]  /*00e0*/  CS2R R10, SRZ ;  /* 0x00000000000a7805 */ /* 0x000fe2000001ff00 */
[C---:B------:R-:W-:Y:S01]  /*00f0*/  IMAD.WIDE R22, R3.reuse, R22, c[0x0][0x168] ;  /* 0x00005a0003167625 */ /* 0x040fe200078e0216 */
[----:B------:R-:W-:-:S03]  /*0100*/  ISETP.GE.AND P0, PT, R3, 0x9000, PT ;  /* 0x000090000300780c */ /* 0x000fc60003f06270 */
[----:B------:R-:W-:-:S10]  /*0110*/  IMAD.WIDE R20, R3, R0, c[0x0][0x160] ;  /* 0x0000580003147625 */ /* 0x000fd400078e0200 */
[----:B------:R-:W2:Y:S04]  /*0120*/  @!P0 LDG.E.128 R16, [R22.64] ;  /* 0x0000000416108981 */ /* 0x000ea8000c1e1d00 */
[----:B------:R-:W3:Y:S04]  /*0130*/  @!P0 LDG.E.128 R12, [R22.64+0x10] ;  /* 0x00001004160c8981 */ /* 0x000ee8000c1e1d00 */
[----:B------:R0:W4:Y:S01]  /*0140*/  @!P0 LDG.E.128 R8, [R20.64] ;  /* 0x0000000414088981 */ /* 0x000122000c1e1d00 */
[----:B------:R-:W-:Y:S01]  /*0150*/  CS2R R4, SRZ ;  /* 0x0000000000047805 */ /* 0x000fe2000001ff00 */
[----:B------:R-:W-:Y:S01]  /*0160*/  CS2R R6, SRZ ;  /* 0x0000000000067805 */ /* 0x000fe2000001ff00 */
[----:B------:R-:W-:-:S05]  /*0170*/  IMAD.WIDE R24, R3, R0, c[0x0][0x170] ;  /* 0x00005c0003187625 */ /* 0x000fca00078e0200 */
[----:B------:R1:W5:Y:S01]  /*0180*/  @!P0 LDG.E.128 R4, [R24.64] ;  /* 0x0000000418048981 */ /* 0x000362000c1e1d00 */
[----:B--2---:R-:W-:Y:S02]  /*0190*/  SEL R27, R18, RZ, !P0 ;  /* 0x000000ff121b7207 */ /* 0x004fe40004000000 */
[----:B------:R-:W-:Y:S02]  /*01a0*/  SEL R26, R16, RZ, !P0 ;  /* 0x000000ff101a7207 */ /* 0x000fe40004000000 */
[----:B---3--:R-:W-:Y:S01]  /*01b0*/  SEL R2, R12, RZ, !P0 ;  /* 0x000000ff0c027207 */ /* 0x008fe20004000000 */
[----:B0-----:R-:W-:Y:S01]  /*01c0*/  FADD R21, R27, 1 ;  /* 0x3f8000001b157421 */ /* 0x001fe20000000000 */
[----:B------:R-:W-:Y:S01]  /*01d0*/  SEL R18, R14, RZ, !P0 ;  /* 0x000000ff0e127207 */ /* 0x000fe20004000000 */
[----:B------:R-:W-:Y:S01]  /*01e0*/  FADD R20, R26, 1 ;  /* 0x3f8000001a147421 */ /* 0x000fe20000000000 */
[----:B----4-:R-:W-:Y:S01]  /*01f0*/  SEL R14, R9, RZ, !P0 ;  /* 0x000000ff090e7207 */ /* 0x010fe20004000000 */
[----:B------:R-:W-:Y:S01]  /*0200*/  FADD R22, R2, 1 ;  /* 0x3f80000002167421 */ /* 0x000fe20000000000 */
[----:B------:R-:W-:Y:S01]  /*0210*/  SEL R12, R8, RZ, !P0 ;  /* 0x000000ff080c7207 */ /* 0x000fe20004000000 */
[----:B------:R-:W-:Y:S01]  /*0220*/  FADD R18, R18, 1 ;  /* 0x3f80000012127421 */ /* 0x000fe20000000000 */
[----:B------:R-:W-:Y:S01]  /*0230*/  SEL R11, R11, RZ, !P0 ;  /* 0x000000ff0b0b7207 */ /* 0x000fe20004000000 */
[----:B------:R-:W-:Y:S01]  /*0240*/  IMAD.U32 R8, R14, 0x10000, RZ ;  /* 0x000100000e087824 */ /* 0x000fe200078e00ff */
[----:B------:R-:W-:-:S02]  /*0250*/  SHF.L.U32 R2, R12, 0x10, RZ ;  /* 0x000000100c027819 */ /* 0x000fc400000006ff */
[----:B------:R-:W-:Y:S01]  /*0260*/  PRMT R12, R12, 0x7632, R12 ;  /* 0x000076320c0c7816 */ /* 0x000fe2000000000c */
[----:B------:R-:W-:Y:S01]  /*0270*/  FMUL R8, R8, 0.5 ;  /* 0x3f00000008087820 */ /* 0x000fe20000400000 */
[----:B------:R-:W-:Y:S01]  /*0280*/  PRMT R14, R14, 0x7632, R14 ;  /* 0x000076320e0e7816 */ /* 0x000fe2000000000e */
[----:B------:R-:W-:Y:S01]  /*0290*/  FMUL R23, R2, 0.5 ;  /* 0x3f00000002177820 */ /* 0x000fe20000400000 */
[----:B------:R-:W-:Y:S01]  /*02a0*/  SEL R16, R10, RZ, !P0 ;  /* 0x000000ff0a107207 */ /* 0x000fe20004000000 */
[----:B------:R-:W-:Y:S01]  /*02b0*/  IMAD.U32 R10, R11, 0x10000, RZ ;  /* 0x000100000b0a7824 */ /* 0x000fe200078e00ff */
[----:B------:R-:W-:Y:S01]  /*02c0*/  SEL R17, R17, RZ, !P0 ;  /* 0x000000ff11117207 */ /* 0x000fe20004000000 */
[----:B------:R-:W-:Y:S01]  /*02d0*/  IMAD.U32 R14, R14, 0x10000, RZ ;  /* 0x000100000e0e7824 */ /* 0x000fe200078e00ff */
[----:B------:R-:W-:Y:S01]  /*02e0*/  SHF.L.U32 R12, R12, 0x10, RZ ;  /* 0x000000100c0c7819 */ /* 0x000fe200000006ff */
[----:B-1----:R-:W-:Y:S01]  /*02f0*/  FMUL R25, R10, 0.5 ;  /* 0x3f0000000a197820 */ /* 0x002fe20000400000 */
[----:B------:R-:W-:Y:S01]  /*0300*/  SEL R13, R13, RZ, !P0 ;  /* 0x000000ff0d0d7207 */ /* 0x000fe20004000000 */
[----:B------:R-:W-:Y:S01]  /*0310*/  FMUL R2, R23, R20 ;  /* 0x0000001417027220 */ /* 0x000fe20000400000 */
[C---:B------:R-:W-:Y:S01]  /*0320*/  SHF.L.U32 R9, R16.reuse, 0x10, RZ ;  /* 0x0000001010097819 */ /* 0x040fe200000006ff */
[----:B------:R-:W-:Y:S01]  /*0330*/  FADD R17, R17, 1 ;  /* 0x3f80000011117421 */ /* 0x000fe20000000000 */
[----:B------:R-:W-:Y:S01]  /*0340*/  PRMT R16, R16, 0x7632, R16 ;  /* 0x0000763210107816 */ /* 0x000fe20000000010 */
[----:B------:R-:W-:Y:S01]  /*0350*/  FMUL R12, R12, 0.5 ;  /* 0x3f0000000c0c7820 */ /* 0x000fe20000400000 */
[----:B------:R-:W-:Y:S01]  /*0360*/  FMUL R20, R14, 0.5 ;  /* 0x3f0000000e147820 */ /* 0x000fe20000400000 */
[----:B------:R-:W-:Y:S01]  /*0370*/  SEL R19, R19, RZ, !P0 ;  /* 0x000000ff13137207 */ /* 0x000fe20004000000 */
[----:B------:R-:W-:Y:S01]  /*0380*/  FMUL R10, R25, R18 ;  /* 0x00000012190a7220 */ /* 0x000fe20000400000 */
[----:B------:R-:W-:Y:S01]  /*0390*/  PRMT R14, R11, 0x7632, R14 ;  /* 0x000076320b0e7816 */ /* 0x000fe2000000000e */
[----:B------:R-:W-:Y:S01]  /*03a0*/  FADD R18, R13, 1 ;  /* 0x3f8000000d127421 */ /* 0x000fe20000000000 */
[----:B-----5:R-:W-:Y:S01]  /*03b0*/  SEL R4, R4, RZ, !P0 ;  /* 0x000000ff04047207 */ /* 0x020fe20004000000 */
[----:B------:R-:W-:Y:S01]  /*03c0*/  FMUL R13, R12, R17 ;  /* 0x000000110c0d7220 */ /* 0x000fe20000400000 */
[----:B------:R-:W-:Y:S01]  /*03d0*/  SHF.L.U32 R16, R16, 0x10, RZ ;  /* 0x0000001010107819 */ /* 0x000fe200000006ff */
[----:B------:R-:W-:Y:S01]  /*03e0*/  FADD R19, R19, 1 ;  /* 0x3f80000013137421 */ /* 0x000fe20000000000 */
[----:B------:R-:W-:Y:S01]  /*03f0*/  SHF.L.U32 R17, R4, 0x10, RZ ;  /* 0x0000001004117819 */ /* 0x000fe200000006ff */
[----:B------:R-:W-:Y:S01]  /*0400*/  IMAD.U32 R14, R14, 0x10000, RZ ;  /* 0x000100000e0e7824 */ /* 0x000fe200078e00ff */
[----:B------:R-:W-:Y:S01]  /*0410*/  SEL R5, R5, RZ, !P0 ;  /* 0x000000ff05057207 */ /* 0x000fe20004000000 */
[----:B------:R-:W-:Y:S01]  /*0420*/  FMUL R8, R8, R21 ;  /* 0x0000001508087220 */ /* 0x000fe20000400000 */
[----:B------:R-:W-:Y:S01]  /*0430*/  SEL R15, R15, RZ, !P0 ;  /* 0x000000ff0f0f7207 */ /* 0x000fe20004000000 */
[----:B------:R-:W-:Y:S01]  /*0440*/  FMUL R21, R16, 0.5 ;  /* 0x3f00000010157820 */ /* 0x000fe20000400000 */
[----:B------:R-:W-:Y:S01]  /*0450*/  SEL R6, R6, RZ, !P0 ;  /* 0x000000ff06067207 */ /* 0x000fe20004000000 */
[----:B------:R-:W-:Y:S01]  /*0460*/  FMUL R12, R20, R19 ;  /* 0x00000013140c7220 */ /* 0x000fe20000400000 */
[----:B------:R-:W-:Y:S01]  /*0470*/  SEL R7, R7, RZ, !P0 ;  /* 0x000000ff07077207 */ /* 0x000fe20004000000 */
[----:B------:R-:W-:Y:S01]  /*0480*/  FMUL R16, R14, 0.5 ;  /* 0x3f0000000e107820 */ /* 0x000fe20000400000 */
[----:B------:R-:W-:Y:S01]  /*0490*/  FMUL R17, R2, R17 ;  /* 0x0000001102117220 */ /* 0x000fe20000400000 */
[----:B------:R-:W-:Y:S01]  /*04a0*/  IMAD.U32 R19, R5, 0x10000, RZ ;  /* 0x0001000005137824 */ /* 0x000fe200078e00ff */
[----:B------:R-:W-:Y:S01]  /*04b0*/  SHF.L.U32 R14, R6, 0x10, RZ ;  /* 0x00000010060e7819 */ /* 0x000fe200000006ff */
[----:B------:R-:W-:Y:S01]  /*04c0*/  FADD R15, R15, 1 ;  /* 0x3f8000000f0f7421 */ /* 0x000fe20000000000 */
[----:B------:R-:W-:Y:S01]  /*04d0*/  PRMT R2, R7, 0x7632, R2 ;  /* 0x0000763207027816 */ /* 0x000fe20000000002 */
[----:B------:R-:W-:Y:S01]  /*04e0*/  FMUL R9, R9, 0.5 ;  /* 0x3f00000009097820 */ /* 0x000fe20000400000 */
[----:B------:R-:W-:Y:S01]  /*04f0*/  PRMT R4, R4, 0x7632, R4 ;  /* 0x0000763204047816 */ /* 0x000fe20000000004 */
[----:B------:R-:W-:Y:S01]  /*0500*/  FMUL R15, R16, R15 ;  /* 0x0000000f100f7220 */ /* 0x000fe20000400000 */
[----:B------:R-:W-:Y:S01]  /*0510*/  PRMT R5, R5, 0x7632, R5 ;  /* 0x0000763205057816 */ /* 0x000fe20000000005 */
[----:B------:R-:W-:Y:S01]  /*0520*/  IMAD.U32 R7, R7, 0x10000, RZ ;  /* 0x0001000007077824 */ /* 0x000fe200078e00ff */
[----:B------:R-:W-:Y:S01]  /*0530*/  PRMT R6, R6, 0x7632, R6 ;  /* 0x0000763206067816 */ /* 0x000fe20000000006 */
[----:B------:R-:W-:Y:S01]  /*0540*/  IMAD.U32 R2, R2, 0x10000, RZ ;  /* 0x0001000002027824 */ /* 0x000fe200078e00ff */
[----:B------:R-:W-:Y:S01]  /*0550*/  SHF.L.U32 R4, R4, 0x10, RZ ;  /* 0x0000001004047819 */ /* 0x000fe200000006ff */
[----:B------:R-:W-:Y:S01]  /*0560*/  FMUL R9, R9, R22 ;  /* 0x0000001609097220 */ /* 0x000fe20000400000 */
[----:B------:R-:W-:Y:S01]  /*0570*/  SHF.L.U32 R6, R6, 0x10, RZ ;  /* 0x0000001006067819 */ /* 0x000fe200000006ff */
[----:B------:R-:W-:Y:S01]  /*0580*/  FMUL R11, R21, R18 ;  /* 0x00000012150b7220 */ /* 0x000fe20000400000 */
[----:B------:R-:W-:Y:S01]  /*0590*/  IMAD.U32 R5, R5, 0x10000, RZ ;  /* 0x0001000005057824 */ /* 0x000fe200078e00ff */
[----:B------:R-:W-:Y:S01]  /*05a0*/  FMUL R7, R10, R7 ;  /* 0x000000070a077220 */ /* 0x000fe20000400000 */
[----:B------:R-:W-:Y:S01]  /*05b0*/  FMUL R2, R15, R2 ;  /* 0x000000020f027220 */ /* 0x000fe20000400000 */
[----:B------:R-:W-:Y:S01]  /*05c0*/  FMUL R8, R8, R19 ;  /* 0x0000001308087220 */ /* 0x000fe20000400000 */
[----:B------:R-:W-:Y:S01]  /*05d0*/  FMUL R9, R9, R14 ;  /* 0x0000000e09097220 */ /* 0x000fe20000400000 */
[----:B------:R-:W-:Y:S01]  /*05e0*/  FMUL R4, R13, R4 ;  /* 0x000000040d047220 */ /* 0x000fe20000400000 */
[----:B------:R-:W-:Y:S01]  /*05f0*/  FMUL R5, R12, R5 ;  /* 0x000000050c057220 */ /* 0x000fe20000400000 */
[----:B------:R-:W-:Y:S01]  /*0600*/  FMUL R6, R11, R6 ;  /* 0x000000060b067220 */ /* 0x000fe20000400000 */
[----:B------:R-:W-:-:S02]  /*0610*/  FSEL R7, R7, RZ, !P0 ;  /* 0x000000ff07077208 */ /* 0x000fc40004000000 */
[----:B------:R-:W-:Y:S02]  /*0620*/  FSEL R2, R2, RZ, !P0 ;  /* 0x000000ff02027208 */ /* 0x000fe40004000000 */
[----:B------:R-:W-:Y:S02]  /*0630*/  FSEL R17, R17, RZ, !P0 ;  /* 0x000000ff11117208 */ /* 0x000fe40004000000 */
[----:B------:R-:W-:Y:S02]  /*0640*/  FSEL R8, R8, RZ, !P0 ;  /* 0x000000ff08087208 */ /* 0x000fe40004000000 */
[----:B------:R-:W-:Y:S02]  /*0650*/  FSEL R9, R9, RZ, !P0 ;  /* 0x000000ff09097208 */ /* 0x000fe40004000000 */
[----:B------:R-:W-:Y:S02]  /*0660*/  FSEL R4, R4, RZ, !P0 ;  /* 0x000000ff04047208 */ /* 0x000fe40004000000 */
[----:B------:R-:W-:-:S02]  /*0670*/  FSEL R5, R5, RZ, !P0 ;  /* 0x000000ff05057208 */ /* 0x000fc40004000000 */
[----:B------:R-:W-:Y:S02]  /*0680*/  FSEL R6, R6, RZ, !P0 ;  /* 0x000000ff06067208 */ /* 0x000fe40004000000 */
[----:B------:R-:W-:Y:S01]  /*0690*/  F2FP.BF16.F32.PACK_AB R7, R2, R7 ;  /* 0x000000070207723e */ /* 0x000fe200000010ff */
[----:B------:R-:W-:Y:S01]  /*06a0*/  IMAD.WIDE R2, R3, R0, c[0x0][0x178] ;  /* 0x00005e0003027625 */ /* 0x000fe200078e0200 */
[----:B------:R-:W-:Y:S02]  /*06b0*/  F2FP.BF16.F32.PACK_AB R4, R4, R17 ;  /* 0x000000110404723e */ /* 0x000fe400000010ff */
[----:B------:R-:W-:Y:S02]  /*06c0*/  F2FP.BF16.F32.PACK_AB R5, R5, R8 ;  /* 0x000000080505723e */ /* 0x000fe400000010ff */
[----:B------:R-:W-:-:S05]  /*06d0*/  F2FP.BF16.F32.PACK_AB R6, R6, R9 ;  /* 0x000000090606723e */ /* 0x000fca00000010ff */
[----:B------:R-:W-:Y:S01]  /*06e0*/  STG.E.128 [R2.64], R4 ;  /* 0x0000000402007986 */ /* 0x000fe2000c101d04 */
[----:B------:R-:W-:Y:S05]  /*06f0*/  EXIT ;  /* 0x000000000000794d */ /* 0x000fea0003800000 */
.L_x_0:
[----:B------:R-:W-:-:S00]  /*0700*/  BRA `(.L_x_0) ;  /* 0xfffffff000007947 */ /* 0x000fc0000383ffff */
[----:B------:R-:W-:-:S00]  /*0710*/  NOP ;  /* 0x0000000000007918 */ /* 0x000fc00000000000 */
        /* <DEDUP_REMOVED lines=14> */
.L_x_1:
